//
// Generated by NVIDIA NVVM Compiler
//
// Compiler Build ID: CL-36424714
// Cuda compilation tools, release 13.0, V13.0.88
// Based on NVVM 20.0.0
//

.version 9.0
.target sm_100
.address_size 64

	// .globl	_Z4add3PiS_S_i

.visible .entry _Z4add3PiS_S_i(
	.param .u64 .ptr .align 1 _Z4add3PiS_S_i_param_0,
	.param .u64 .ptr .align 1 _Z4add3PiS_S_i_param_1,
	.param .u64 .ptr .align 1 _Z4add3PiS_S_i_param_2,
	.param .u32 _Z4add3PiS_S_i_param_3
)
{
	.reg .pred 	%p<10>;
	.reg .b32 	%r<196>;
	.reg .b64 	%rd<123>;

	ld.param.u64 	%rd4, [_Z4add3PiS_S_i_param_0];
	ld.param.u64 	%rd5, [_Z4add3PiS_S_i_param_1];
	ld.param.u64 	%rd6, [_Z4add3PiS_S_i_param_2];
	ld.param.u32 	%r68, [_Z4add3PiS_S_i_param_3];
	cvta.to.global.u64 	%rd1, %rd6;
	cvta.to.global.u64 	%rd2, %rd5;
	cvta.to.global.u64 	%rd3, %rd4;
	setp.lt.s32 	%p1, %r68, 1;
	@%p1 bra 	$L__BB0_13;
	mov.u32 	%r1, %ntid.x;
	mov.u32 	%r2, %tid.x;
	setp.lt.u32 	%p2, %r68, 16;
	mov.b32 	%r192, 0;
	@%p2 bra 	$L__BB0_4;
	and.b32  	%r70, %r68, 2147483632;
	neg.s32 	%r190, %r70;
	add.s32 	%r189, %r2, %r1;
	shl.b32 	%r71, %r1, 1;
	add.s32 	%r188, %r2, %r71;
	mad.lo.s32 	%r187, %r1, 3, %r2;
	shl.b32 	%r72, %r1, 2;
	add.s32 	%r186, %r2, %r72;
	mad.lo.s32 	%r185, %r1, 5, %r2;
	mad.lo.s32 	%r184, %r1, 6, %r2;
	mad.lo.s32 	%r183, %r1, 7, %r2;
	shl.b32 	%r73, %r1, 3;
	add.s32 	%r182, %r2, %r73;
	mad.lo.s32 	%r181, %r1, 9, %r2;
	mad.lo.s32 	%r180, %r1, 10, %r2;
	mad.lo.s32 	%r179, %r1, 11, %r2;
	mad.lo.s32 	%r178, %r1, 12, %r2;
	mad.lo.s32 	%r177, %r1, 13, %r2;
	mad.lo.s32 	%r176, %r1, 14, %r2;
	mad.lo.s32 	%r175, %r1, 15, %r2;
	mov.u32 	%r174, %r2;
$L__BB0_3:
	.pragma "nounroll";
	and.b32  	%r192, %r68, 2147483632;
	mul.wide.u32 	%rd7, %r174, 4;
	add.s64 	%rd8, %rd3, %rd7;
	ld.global.u32 	%r74, [%rd8];
	add.s64 	%rd9, %rd2, %rd7;
	ld.global.u32 	%r75, [%rd9];
	add.s32 	%r76, %r75, %r74;
	add.s64 	%rd10, %rd1, %rd7;
	st.global.u32 	[%rd10], %r76;
	mul.wide.u32 	%rd11, %r189, 4;
	add.s64 	%rd12, %rd3, %rd11;
	ld.global.u32 	%r77, [%rd12];
	add.s64 	%rd13, %rd2, %rd11;
	ld.global.u32 	%r78, [%rd13];
	add.s32 	%r79, %r78, %r77;
	add.s64 	%rd14, %rd1, %rd11;
	st.global.u32 	[%rd14], %r79;
	mul.wide.u32 	%rd15, %r188, 4;
	add.s64 	%rd16, %rd3, %rd15;
	ld.global.u32 	%r80, [%rd16];
	add.s64 	%rd17, %rd2, %rd15;
	ld.global.u32 	%r81, [%rd17];
	add.s32 	%r82, %r81, %r80;
	add.s64 	%rd18, %rd1, %rd15;
	st.global.u32 	[%rd18], %r82;
	mul.wide.u32 	%rd19, %r187, 4;
	add.s64 	%rd20, %rd3, %rd19;
	ld.global.u32 	%r83, [%rd20];
	add.s64 	%rd21, %rd2, %rd19;
	ld.global.u32 	%r84, [%rd21];
	add.s32 	%r85, %r84, %r83;
	add.s64 	%rd22, %rd1, %rd19;
	st.global.u32 	[%rd22], %r85;
	mul.wide.u32 	%rd23, %r186, 4;
	add.s64 	%rd24, %rd3, %rd23;
	ld.global.u32 	%r86, [%rd24];
	add.s64 	%rd25, %rd2, %rd23;
	ld.global.u32 	%r87, [%rd25];
	add.s32 	%r88, %r87, %r86;
	add.s64 	%rd26, %rd1, %rd23;
	st.global.u32 	[%rd26], %r88;
	mul.wide.u32 	%rd27, %r185, 4;
	add.s64 	%rd28, %rd3, %rd27;
	ld.global.u32 	%r89, [%rd28];
	add.s64 	%rd29, %rd2, %rd27;
	ld.global.u32 	%r90, [%rd29];
	add.s32 	%r91, %r90, %r89;
	add.s64 	%rd30, %rd1, %rd27;
	st.global.u32 	[%rd30], %r91;
	mul.wide.u32 	%rd31, %r184, 4;
	add.s64 	%rd32, %rd3, %rd31;
	ld.global.u32 	%r92, [%rd32];
	add.s64 	%rd33, %rd2, %rd31;
	ld.global.u32 	%r93, [%rd33];
	add.s32 	%r94, %r93, %r92;
	add.s64 	%rd34, %rd1, %rd31;
	st.global.u32 	[%rd34], %r94;
	mul.wide.u32 	%rd35, %r183, 4;
	add.s64 	%rd36, %rd3, %rd35;
	ld.global.u32 	%r95, [%rd36];
	add.s64 	%rd37, %rd2, %rd35;
	ld.global.u32 	%r96, [%rd37];
	add.s32 	%r97, %r96, %r95;
	add.s64 	%rd38, %rd1, %rd35;
	st.global.u32 	[%rd38], %r97;
	mul.wide.u32 	%rd39, %r182, 4;
	add.s64 	%rd40, %rd3, %rd39;
	ld.global.u32 	%r98, [%rd40];
	add.s64 	%rd41, %rd2, %rd39;
	ld.global.u32 	%r99, [%rd41];
	add.s32 	%r100, %r99, %r98;
	add.s64 	%rd42, %rd1, %rd39;
	st.global.u32 	[%rd42], %r100;
	mul.wide.u32 	%rd43, %r181, 4;
	add.s64 	%rd44, %rd3, %rd43;
	ld.global.u32 	%r101, [%rd44];
	add.s64 	%rd45, %rd2, %rd43;
	ld.global.u32 	%r102, [%rd45];
	add.s32 	%r103, %r102, %r101;
	add.s64 	%rd46, %rd1, %rd43;
	st.global.u32 	[%rd46], %r103;
	mul.wide.u32 	%rd47, %r180, 4;
	add.s64 	%rd48, %rd3, %rd47;
	ld.global.u32 	%r104, [%rd48];
	add.s64 	%rd49, %rd2, %rd47;
	ld.global.u32 	%r105, [%rd49];
	add.s32 	%r106, %r105, %r104;
	add.s64 	%rd50, %rd1, %rd47;
	st.global.u32 	[%rd50], %r106;
	mul.wide.u32 	%rd51, %r179, 4;
	add.s64 	%rd52, %rd3, %rd51;
	ld.global.u32 	%r107, [%rd52];
	add.s64 	%rd53, %rd2, %rd51;
	ld.global.u32 	%r108, [%rd53];
	add.s32 	%r109, %r108, %r107;
	add.s64 	%rd54, %rd1, %rd51;
	st.global.u32 	[%rd54], %r109;
	mul.wide.u32 	%rd55, %r178, 4;
	add.s64 	%rd56, %rd3, %rd55;
	ld.global.u32 	%r110, [%rd56];
	add.s64 	%rd57, %rd2, %rd55;
	ld.global.u32 	%r111, [%rd57];
	add.s32 	%r112, %r111, %r110;
	add.s64 	%rd58, %rd1, %rd55;
	st.global.u32 	[%rd58], %r112;
	mul.wide.u32 	%rd59, %r177, 4;
	add.s64 	%rd60, %rd3, %rd59;
	ld.global.u32 	%r113, [%rd60];
	add.s64 	%rd61, %rd2, %rd59;
	ld.global.u32 	%r114, [%rd61];
	add.s32 	%r115, %r114, %r113;
	add.s64 	%rd62, %rd1, %rd59;
	st.global.u32 	[%rd62], %r115;
	mul.wide.u32 	%rd63, %r176, 4;
	add.s64 	%rd64, %rd3, %rd63;
	ld.global.u32 	%r116, [%rd64];
	add.s64 	%rd65, %rd2, %rd63;
	ld.global.u32 	%r117, [%rd65];
	add.s32 	%r118, %r117, %r116;
	add.s64 	%rd66, %rd1, %rd63;
	st.global.u32 	[%rd66], %r118;
	mul.wide.u32 	%rd67, %r175, 4;
	add.s64 	%rd68, %rd3, %rd67;
	ld.global.u32 	%r119, [%rd68];
	add.s64 	%rd69, %rd2, %rd67;
	ld.global.u32 	%r120, [%rd69];
	add.s32 	%r121, %r120, %r119;
	add.s64 	%rd70, %rd1, %rd67;
	st.global.u32 	[%rd70], %r121;
	add.s32 	%r190, %r190, 16;
	shl.b32 	%r122, %r1, 4;
	add.s32 	%r189, %r189, %r122;
	add.s32 	%r188, %r188, %r122;
	add.s32 	%r187, %r187, %r122;
	add.s32 	%r186, %r186, %r122;
	add.s32 	%r185, %r185, %r122;
	add.s32 	%r184, %r184, %r122;
	add.s32 	%r183, %r183, %r122;
	add.s32 	%r182, %r182, %r122;
	add.s32 	%r181, %r181, %r122;
	add.s32 	%r180, %r180, %r122;
	add.s32 	%r179, %r179, %r122;
	add.s32 	%r178, %r178, %r122;
	add.s32 	%r177, %r177, %r122;
	add.s32 	%r176, %r176, %r122;
	add.s32 	%r175, %r175, %r122;
	add.s32 	%r174, %r174, %r122;
	setp.ne.s32 	%p3, %r190, 0;
	@%p3 bra 	$L__BB0_3;
$L__BB0_4:
	and.b32  	%r55, %r68, 15;
	setp.eq.s32 	%p4, %r55, 0;
	@%p4 bra 	$L__BB0_13;
	and.b32  	%r56, %r68, 7;
	setp.lt.u32 	%p5, %r55, 8;
	@%p5 bra 	$L__BB0_7;
	mad.lo.s32 	%r123, %r192, %r1, %r2;
	mul.wide.u32 	%rd71, %r123, 4;
	add.s64 	%rd72, %rd3, %rd71;
	ld.global.u32 	%r124, [%rd72];
	add.s64 	%rd73, %rd2, %rd71;
	ld.global.u32 	%r125, [%rd73];
	add.s32 	%r126, %r125, %r124;
	add.s64 	%rd74, %rd1, %rd71;
	st.global.u32 	[%rd74], %r126;
	add.s32 	%r127, %r123, %r1;
	mul.wide.u32 	%rd75, %r127, 4;
	add.s64 	%rd76, %rd3, %rd75;
	ld.global.u32 	%r128, [%rd76];
	add.s64 	%rd77, %rd2, %rd75;
	ld.global.u32 	%r129, [%rd77];
	add.s32 	%r130, %r129, %r128;
	add.s64 	%rd78, %rd1, %rd75;
	st.global.u32 	[%rd78], %r130;
	add.s32 	%r131, %r127, %r1;
	mul.wide.u32 	%rd79, %r131, 4;
	add.s64 	%rd80, %rd3, %rd79;
	ld.global.u32 	%r132, [%rd80];
	add.s64 	%rd81, %rd2, %rd79;
	ld.global.u32 	%r133, [%rd81];
	add.s32 	%r134, %r133, %r132;
	add.s64 	%rd82, %rd1, %rd79;
	st.global.u32 	[%rd82], %r134;
	add.s32 	%r135, %r131, %r1;
	mul.wide.u32 	%rd83, %r135, 4;
	add.s64 	%rd84, %rd3, %rd83;
	ld.global.u32 	%r136, [%rd84];
	add.s64 	%rd85, %rd2, %rd83;
	ld.global.u32 	%r137, [%rd85];
	add.s32 	%r138, %r137, %r136;
	add.s64 	%rd86, %rd1, %rd83;
	st.global.u32 	[%rd86], %r138;
	add.s32 	%r139, %r135, %r1;
	mul.wide.u32 	%rd87, %r139, 4;
	add.s64 	%rd88, %rd3, %rd87;
	ld.global.u32 	%r140, [%rd88];
	add.s64 	%rd89, %rd2, %rd87;
	ld.global.u32 	%r141, [%rd89];
	add.s32 	%r142, %r141, %r140;
	add.s64 	%rd90, %rd1, %rd87;
	st.global.u32 	[%rd90], %r142;
	add.s32 	%r143, %r139, %r1;
	mul.wide.u32 	%rd91, %r143, 4;
	add.s64 	%rd92, %rd3, %rd91;
	ld.global.u32 	%r144, [%rd92];
	add.s64 	%rd93, %rd2, %rd91;
	ld.global.u32 	%r145, [%rd93];
	add.s32 	%r146, %r145, %r144;
	add.s64 	%rd94, %rd1, %rd91;
	st.global.u32 	[%rd94], %r146;
	add.s32 	%r147, %r143, %r1;
	mul.wide.u32 	%rd95, %r147, 4;
	add.s64 	%rd96, %rd3, %rd95;
	ld.global.u32 	%r148, [%rd96];
	add.s64 	%rd97, %rd2, %rd95;
	ld.global.u32 	%r149, [%rd97];
	add.s32 	%r150, %r149, %r148;
	add.s64 	%rd98, %rd1, %rd95;
	st.global.u32 	[%rd98], %r150;
	add.s32 	%r151, %r147, %r1;
	mul.wide.u32 	%rd99, %r151, 4;
	add.s64 	%rd100, %rd3, %rd99;
	ld.global.u32 	%r152, [%rd100];
	add.s64 	%rd101, %rd2, %rd99;
	ld.global.u32 	%r153, [%rd101];
	add.s32 	%r154, %r153, %r152;
	add.s64 	%rd102, %rd1, %rd99;
	st.global.u32 	[%rd102], %r154;
	add.s32 	%r192, %r192, 8;
$L__BB0_7:
	setp.eq.s32 	%p6, %r56, 0;
	@%p6 bra 	$L__BB0_13;
	and.b32  	%r59, %r68, 3;
	setp.lt.u32 	%p7, %r56, 4;
	@%p7 bra 	$L__BB0_10;
	mad.lo.s32 	%r155, %r192, %r1, %r2;
	mul.wide.u32 	%rd103, %r155, 4;
	add.s64 	%rd104, %rd3, %rd103;
	ld.global.u32 	%r156, [%rd104];
	add.s64 	%rd105, %rd2, %rd103;
	ld.global.u32 	%r157, [%rd105];
	add.s32 	%r158, %r157, %r156;
	add.s64 	%rd106, %rd1, %rd103;
	st.global.u32 	[%rd106], %r158;
	add.s32 	%r159, %r155, %r1;
	mul.wide.u32 	%rd107, %r159, 4;
	add.s64 	%rd108, %rd3, %rd107;
	ld.global.u32 	%r160, [%rd108];
	add.s64 	%rd109, %rd2, %rd107;
	ld.global.u32 	%r161, [%rd109];
	add.s32 	%r162, %r161, %r160;
	add.s64 	%rd110, %rd1, %rd107;
	st.global.u32 	[%rd110], %r162;
	add.s32 	%r163, %r159, %r1;
	mul.wide.u32 	%rd111, %r163, 4;
	add.s64 	%rd112, %rd3, %rd111;
	ld.global.u32 	%r164, [%rd112];
	add.s64 	%rd113, %rd2, %rd111;
	ld.global.u32 	%r165, [%rd113];
	add.s32 	%r166, %r165, %r164;
	add.s64 	%rd114, %rd1, %rd111;
	st.global.u32 	[%rd114], %r166;
	add.s32 	%r167, %r163, %r1;
	mul.wide.u32 	%rd115, %r167, 4;
	add.s64 	%rd116, %rd3, %rd115;
	ld.global.u32 	%r168, [%rd116];
	add.s64 	%rd117, %rd2, %rd115;
	ld.global.u32 	%r169, [%rd117];
	add.s32 	%r170, %r169, %r168;
	add.s64 	%rd118, %rd1, %rd115;
	st.global.u32 	[%rd118], %r170;
	add.s32 	%r192, %r192, 4;
$L__BB0_10:
	setp.eq.s32 	%p8, %r59, 0;
	@%p8 bra 	$L__BB0_13;
	mad.lo.s32 	%r195, %r1, %r192, %r2;
	neg.s32 	%r194, %r59;
$L__BB0_12:
	.pragma "nounroll";
	mul.wide.u32 	%rd119, %r195, 4;
	add.s64 	%rd120, %rd3, %rd119;
	ld.global.u32 	%r171, [%rd120];
	add.s64 	%rd121, %rd2, %rd119;
	ld.global.u32 	%r172, [%rd121];
	add.s32 	%r173, %r172, %r171;
	add.s64 	%rd122, %rd1, %rd119;
	st.global.u32 	[%rd122], %r173;
	add.s32 	%r195, %r195, %r1;
	add.s32 	%r194, %r194, 1;
	setp.ne.s32 	%p9, %r194, 0;
	@%p9 bra 	$L__BB0_12;
$L__BB0_13:
	ret;

}


// ===== COMPILED SASS (sm_100) =====

	.target	sm_100

	.elftype	@"ET_EXEC"


//--------------------- .note.nv.tkinfo           --------------------------
	.section	.note.nv.tkinfo,"",@"SHT_NOTE"
	.sectionflags	@"SHF_NOTE_NV_TKINFO"
	.tkinfo
        /*0018*/ 	.word	0x00000002
        /*0030*/ 	.string	""
        /*0030*/ 	.string	"ptxas"
        /*0030*/ 	.string	"Cuda compilation tools, release 13.0, V13.0.88"
        /*0030*/ 	.string	"Build cuda_13.0.r13.0/compiler.36424714_0"
        /*0030*/ 	.string	"-arch sm_100 -m 64 "



//--------------------- .note.nv.cuinfo           --------------------------
	.section	.note.nv.cuinfo,"",@"SHT_NOTE"
	.sectionflags	@"SHF_NOTE_NV_CUINFO"
        /*0018*/ 	.short	0x0002
        /*001a*/ 	.short	0x0064
        /*001c*/ 	.short	0x0082
	.zero		2


//--------------------- .nv.info                  --------------------------
	.section	.nv.info,"",@"SHT_CUDA_INFO"
	.align	4


	//----- nvinfo : EIATTR_REGCOUNT
	.align		4
        /*0000*/ 	.byte	0x04, 0x2f
        /*0002*/ 	.short	(.L_1 - .L_0)
	.align		4
.L_0:
        /*0004*/ 	.word	index@(_Z4add3PiS_S_i)
        /*0008*/ 	.word	0x00000020


	//----- nvinfo : EIATTR_FRAME_SIZE
	.align		4
.L_1:
        /*000c*/ 	.byte	0x04, 0x11
        /*000e*/ 	.short	(.L_3 - .L_2)
	.align		4
.L_2:
        /*0010*/ 	.word	index@(_Z4add3PiS_S_i)
        /*0014*/ 	.word	0x00000000


	//----- nvinfo : EIATTR_MIN_STACK_SIZE
	.align		4
.L_3:
        /*0018*/ 	.byte	0x04, 0x12
        /*001a*/ 	.short	(.L_5 - .L_4)
	.align		4
.L_4:
        /*001c*/ 	.word	index@(_Z4add3PiS_S_i)
        /*0020*/ 	.word	0x00000000
.L_5:


//--------------------- .nv.compat                --------------------------
	.section	.nv.compat,"",@"SHT_CUDA_COMPAT_INFO"
	.align	4
        /*0000*/ 	.byte	0x02, 0x09, 0x00, 0x00, 0x02, 0x02, 0x01, 0x00, 0x02, 0x05, 0x05, 0x00, 0x03, 0x07, 0x01, 0x01
        /*0010*/ 	.byte	0x02, 0x03, 0x00, 0x00, 0x02, 0x06, 0x01, 0x00, 0x04, 0x0b, 0x08, 0x00, 0x09, 0x00, 0x00, 0x00
        /*0020*/ 	.byte	0x00, 0x00, 0x00, 0x00


//--------------------- .nv.info._Z4add3PiS_S_i   --------------------------
	.section	.nv.info._Z4add3PiS_S_i,"",@"SHT_CUDA_INFO"
	.sectionflags	@""
	.align	4


	//----- nvinfo : EIATTR_CUDA_API_VERSION
	.align		4
        /*0000*/ 	.byte	0x04, 0x37
        /*0002*/ 	.short	(.L_7 - .L_6)
.L_6:
        /*0004*/ 	.word	0x00000082


	//----- nvinfo : EIATTR_KPARAM_INFO
	.align		4
.L_7:
        /*0008*/ 	.byte	0x04, 0x17
        /*000a*/ 	.short	(.L_9 - .L_8)
.L_8:
        /*000c*/ 	.word	0x00000000
        /*0010*/ 	.short	0x0003
        /*0012*/ 	.short	0x0018
        /*0014*/ 	.byte	0x00, 0xf0, 0x11, 0x00


	//----- nvinfo : EIATTR_KPARAM_INFO
	.align		4
.L_9:
        /*0018*/ 	.byte	0x04, 0x17
        /*001a*/ 	.short	(.L_11 - .L_10)
.L_10:
        /*001c*/ 	.word	0x00000000
        /*0020*/ 	.short	0x0002
        /*0022*/ 	.short	0x0010
        /*0024*/ 	.byte	0x00, 0xf5, 0x21, 0x00


	//----- nvinfo : EIATTR_KPARAM_INFO
	.align		4
.L_11:
        /*0028*/ 	.byte	0x04, 0x17
        /*002a*/ 	.short	(.L_13 - .L_12)
.L_12:
        /*002c*/ 	.word	0x00000000
        /*0030*/ 	.short	0x0001
        /*0032*/ 	.short	0x0008
        /*0034*/ 	.byte	0x00, 0xf5, 0x21, 0x00


	//----- nvinfo : EIATTR_KPARAM_INFO
	.align		4
.L_13:
        /*0038*/ 	.byte	0x04, 0x17
        /*003a*/ 	.short	(.L_15 - .L_14)
.L_14:
        /*003c*/ 	.word	0x00000000
        /*0040*/ 	.short	0x0000
        /*0042*/ 	.short	0x0000
        /*0044*/ 	.byte	0x00, 0xf5, 0x21, 0x00


	//----- nvinfo : EIATTR_SPARSE_MMA_MASK
	.align		4
.L_15:
        /*0048*/ 	.byte	0x03, 0x50
        /*004a*/ 	.short	0x0000


	//----- nvinfo : EIATTR_MAXREG_COUNT
	.align		4
        /*004c*/ 	.byte	0x03, 0x1b
        /*004e*/ 	.short	0x00ff


	//----- nvinfo : EIATTR_MERCURY_ISA_VERSION
	.align		4
        /*0050*/ 	.byte	0x03, 0x5f
        /*0052*/ 	.short	0x0101


	//----- nvinfo : EIATTR_VRC_CTA_INIT_COUNT
	.align		4
        /*0054*/ 	.byte	0x02, 0x4a
	.zero		1
	.zero		1


	//----- nvinfo : EIATTR_EXIT_INSTR_OFFSETS
	.align		4
        /*0058*/ 	.byte	0x04, 0x1c
        /*005a*/ 	.short	(.L_17 - .L_16)


	//   ....[0]....
.L_16:
        /*005c*/ 	.word	0x00000040


	//   ....[1]....
        /*0060*/ 	.word	0x00000a50


	//   ....[2]....
        /*0064*/ 	.word	0x00000ee0


	//   ....[3]....
        /*0068*/ 	.word	0x00001170


	//   ....[4]....
        /*006c*/ 	.word	0x00001280


	//----- nvinfo : EIATTR_CBANK_PARAM_SIZE
	.align		4
.L_17:
        /*0070*/ 	.byte	0x03, 0x19
        /*0072*/ 	.short	0x001c


	//----- nvinfo : EIATTR_PARAM_CBANK
	.align		4
        /*0074*/ 	.byte	0x04, 0x0a
        /*0076*/ 	.short	(.L_19 - .L_18)
	.align		4
.L_18:
        /*0078*/ 	.word	index@(.nv.constant0._Z4add3PiS_S_i)
        /*007c*/ 	.short	0x0380
        /*007e*/ 	.short	0x001c


	//----- nvinfo : EIATTR_SW_WAR
	.align		4
.L_19:
        /*0080*/ 	.byte	0x04, 0x36
        /*0082*/ 	.short	(.L_21 - .L_20)
.L_20:
        /*0084*/ 	.word	0x00000008
.L_21:


//--------------------- .nv.callgraph             --------------------------
	.section	.nv.callgraph,"",@"SHT_CUDA_CALLGRAPH"
	.align	4
	.sectionentsize	8
	.align		4
        /*0000*/ 	.word	0x00000000
	.align		4
        /*0004*/ 	.word	0xffffffff
	.align		4
        /*0008*/ 	.word	0x00000000
	.align		4
        /*000c*/ 	.word	0xfffffffe
	.align		4
        /*0010*/ 	.word	0x00000000
	.align		4
        /*0014*/ 	.word	0xfffffffd
	.align		4
        /*0018*/ 	.word	0x00000000
	.align		4
        /*001c*/ 	.word	0xfffffffc


//--------------------- .text._Z4add3PiS_S_i      --------------------------
	.section	.text._Z4add3PiS_S_i,"ax",@progbits
	.align	128
        .global         _Z4add3PiS_S_i
        .type           _Z4add3PiS_S_i,@function
        .size           _Z4add3PiS_S_i,(.L_x_6 - _Z4add3PiS_S_i)
        .other          _Z4add3PiS_S_i,@"STO_CUDA_ENTRY STV_DEFAULT"
_Z4add3PiS_S_i:
.text._Z4add3PiS_S_i:
[----:B------:R-:W-:Y:S01]  /*0000*/  LDC R1, c[0x0][0x37c] ;  /* 0x0000df00ff017b82 */ /* 0x000fe20000000800 */
[----:B------:R-:W0:Y:S02]  /*0010*/  LDCU UR5, c[0x0][0x398] ;  /* 0x00007300ff0577ac */ /* 0x000e240008000800 */
[----:B0-----:R-:W-:-:S06]  /*0020*/  UISETP.GE.AND UP0, UPT, UR5, 0x1, UPT ;  /* 0x000000010500788c */ /* 0x001fcc000bf06270 */
[----:B------:R-:W-:-:S13]  /*0030*/  PLOP3.LUT P0, PT, PT, PT, UP0, 0x80, 0x8 ;  /* 0x000000000008781c */ /* 0x000fda0003f0f008 */
[----:B------:R-:W-:Y:S05]  /*0040*/  @!P0 EXIT ;  /* 0x000000000000894d */ /* 0x000fea0003800000 */
[----:B------:R-:W0:Y:S01]  /*0050*/  S2R R0, SR_TID.X ;  /* 0x0000000000007919 */ /* 0x000e220000002100 */
[----:B------:R-:W1:Y:S01]  /*0060*/  LDC R3, c[0x0][0x360] ;  /* 0x0000d800ff037b82 */ /* 0x000e620000000800 */
[----:B------:R-:W-:Y:S01]  /*0070*/  UISETP.GE.U32.AND UP0, UPT, UR5, 0x10, UPT ;  /* 0x000000100500788c */ /* 0x000fe2000bf06070 */
[----:B------:R-:W2:Y:S01]  /*0080*/  LDCU.64 UR8, c[0x0][0x358] ;  /* 0x00006b00ff0877ac */ /* 0x000ea20008000a00 */
[----:B------:R-:W-:-:S07]  /*0090*/  UMOV UR4, URZ ;  /* 0x000000ff00047c82 */ /* 0x000fce0008000000 */
[----:B------:R-:W-:Y:S05]  /*00a0*/  BRA.U !UP0, `(.L_x_0) ;  /* 0x0000000908607547 */ /* 0x000fea000b800000 */
[----:B------:R-:W-:Y:S01]  /*00b0*/  ULOP3.LUT UR4, UR5, 0x7ffffff0, URZ, 0xc0, !UPT ;  /* 0x7ffffff005047892 */ /* 0x000fe2000f8ec0ff */
[CC--:B01----:R-:W-:Y:S01]  /*00c0*/  IADD3 R29, PT, PT, R3.reuse, R0.reuse, RZ ;  /* 0x00000000031d7210 */ /* 0x0c3fe20007ffe0ff */
[C-C-:B------:R-:W-:Y:S01]  /*00d0*/  IMAD R4, R3.reuse, 0x3, R0.reuse ;  /* 0x0000000303047824 */ /* 0x140fe200078e0200 */
[CC--:B------:R-:W-:Y:S01]  /*00e0*/  LEA R2, R3.reuse, R0.reuse, 0x1 ;  /* 0x0000000003027211 */ /* 0x0c0fe200078e08ff */
[C-C-:B------:R-:W-:Y:S01]  /*00f0*/  IMAD R8, R3.reuse, 0x5, R0.reuse ;  /* 0x0000000503087824 */ /* 0x140fe200078e0200 */
[CC--:B------:R-:W-:Y:S01]  /*0100*/  LEA R6, R3.reuse, R0.reuse, 0x2 ;  /* 0x0000000003067211 */ /* 0x0c0fe200078e10ff */
[C-C-:B------:R-:W-:Y:S01]  /*0110*/  IMAD R10, R3.reuse, 0x6, R0.reuse ;  /* 0x00000006030a7824 */ /* 0x140fe200078e0200 */
[CC--:B------:R-:W-:Y:S01]  /*0120*/  LEA R14, R3.reuse, R0.reuse, 0x3 ;  /* 0x00000000030e7211 */ /* 0x0c0fe200078e18ff */
[C-C-:B------:R-:W-:Y:S01]  /*0130*/  IMAD R12, R3.reuse, 0x7, R0.reuse ;  /* 0x00000007030c7824 */ /* 0x140fe200078e0200 */
[----:B------:R-:W-:Y:S01]  /*0140*/  MOV R17, R0 ;  /* 0x0000000000117202 */ /* 0x000fe20000000f00 */
[C-C-:B------:R-:W-:Y:S01]  /*0150*/  IMAD R16, R3.reuse, 0x9, R0.reuse ;  /* 0x0000000903107824 */ /* 0x140fe200078e0200 */
[----:B------:R-:W-:Y:S01]  /*0160*/  UIADD3 UR6, UPT, UPT, -UR4, URZ, URZ ;  /* 0x000000ff04067290 */ /* 0x000fe2000fffe1ff */
[----:B------:R-:W-:-:S02]  /*0170*/  IMAD R5, R3, 0xa, R0 ;  /* 0x0000000a03057824 */ /* 0x000fc400078e0200 */
[C-C-:B------:R-:W-:Y:S02]  /*0180*/  IMAD R7, R3.reuse, 0xb, R0.reuse ;  /* 0x0000000b03077824 */ /* 0x140fe400078e0200 */
[C-C-:B------:R-:W-:Y:S02]  /*0190*/  IMAD R9, R3.reuse, 0xc, R0.reuse ;  /* 0x0000000c03097824 */ /* 0x140fe400078e0200 */
[C-C-:B------:R-:W-:Y:S02]  /*01a0*/  IMAD R11, R3.reuse, 0xd, R0.reuse ;  /* 0x0000000d030b7824 */ /* 0x140fe400078e0200 */
[C-C-:B------:R-:W-:Y:S02]  /*01b0*/  IMAD R13, R3.reuse, 0xe, R0.reuse ;  /* 0x0000000e030d7824 */ /* 0x140fe400078e0200 */
[----:B------:R-:W-:-:S07]  /*01c0*/  IMAD R15, R3, 0xf, R0 ;  /* 0x0000000f030f7824 */ /* 0x000fce00078e0200 */
.L_x_1:
[----:B------:R-:W0:Y:S08]  /*01d0*/  LDC.64 R22, c[0x0][0x380] ;  /* 0x0000e000ff167b82 */ /* 0x000e300000000a00 */
[----:B---3--:R-:W1:Y:S01]  /*01e0*/  LDC.64 R20, c[0x0][0x388] ;  /* 0x0000e200ff147b82 */ /* 0x008e620000000a00 */
[----:B0-----:R-:W-:-:S06]  /*01f0*/  IMAD.WIDE.U32 R24, R17, 0x4, R22 ;  /* 0x0000000411187825 */ /* 0x001fcc00078e0016 */
[----:B--2---:R-:W2:Y:S01]  /*0200*/  LDG.E R24, desc[UR8][R24.64] ;  /* 0x0000000818187981 */ /* 0x004ea2000c1e1900 */
[----:B-1----:R-:W-:-:S05]  /*0210*/  IMAD.WIDE.U32 R18, R17, 0x4, R20 ;  /* 0x0000000411127825 */ /* 0x002fca00078e0014 */
[----:B------:R0:W2:Y:S02]  /*0220*/  LDG.E R27, desc[UR8][R18.64] ;  /* 0x00000008121b7981 */ /* 0x0000a4000c1e1900 */
[----:B0-----:R-:W0:Y:S01]  /*0230*/  LDC.64 R18, c[0x0][0x390] ;  /* 0x0000e400ff127b82 */ /* 0x001e220000000a00 */
[----:B--2---:R-:W-:Y:S01]  /*0240*/  IADD3 R28, PT, PT, R24, R27, RZ ;  /* 0x0000001b181c7210 */ /* 0x004fe20007ffe0ff */
[----:B0-----:R-:W-:-:S04]  /*0250*/  IMAD.WIDE.U32 R26, R17, 0x4, R18 ;  /* 0x00000004111a7825 */ /* 0x001fc800078e0012 */
[C---:B------:R-:W-:Y:S01]  /*0260*/  IMAD.WIDE.U32 R24, R29.reuse, 0x4, R20 ;  /* 0x000000041d187825 */ /* 0x040fe200078e0014 */
[----:B------:R0:W-:Y:S05]  /*0270*/  STG.E desc[UR8][R26.64], R28 ;  /* 0x0000001c1a007986 */ /* 0x0001ea000c101908 */
[----:B------:R-:W2:Y:S01]  /*0280*/  LDG.E R25, desc[UR8][R24.64] ;  /* 0x0000000818197981 */ /* 0x000ea2000c1e1900 */
[----:B0-----:R-:W-:-:S06]  /*0290*/  IMAD.WIDE.U32 R26, R29, 0x4, R22 ;  /* 0x000000041d1a7825 */ /* 0x001fcc00078e0016 */
[----:B------:R-:W2:Y:S02]  /*02a0*/  LDG.E R26, desc[UR8][R26.64] ;  /* 0x000000081a1a7981 */ /* 0x000ea4000c1e1900 */
[----:B--2---:R-:W-:Y:S01]  /*02b0*/  IADD3 R28, PT, PT, R26, R25, RZ ;  /* 0x000000191a1c7210 */ /* 0x004fe20007ffe0ff */
[----:B------:R-:W-:-:S04]  /*02c0*/  IMAD.WIDE.U32 R26, R29, 0x4, R18 ;  /* 0x000000041d1a7825 */ /* 0x000fc800078e0012 */
[C---:B------:R-:W-:Y:S01]  /*02d0*/  IMAD.WIDE.U32 R24, R2.reuse, 0x4, R22 ;  /* 0x0000000402187825 */ /* 0x040fe200078e0016 */
[----:B------:R0:W-:Y:S04]  /*02e0*/  STG.E desc[UR8][R26.64], R28 ;  /* 0x0000001c1a007986 */ /* 0x0001e8000c101908 */
[----:B0-----:R0:W2:Y:S02]  /*02f0*/  LDG.E R28, desc[UR8][R24.64] ;  /* 0x00000008181c7981 */ /* 0x0010a4000c1e1900 */
[----:B0-----:R-:W-:-:S06]  /*0300*/  IMAD.WIDE.U32 R24, R2, 0x4, R20 ;  /* 0x0000000402187825 */ /* 0x001fcc00078e0014 */
[----:B------:R-:W2:Y:S01]  /*0310*/  LDG.E R25, desc[UR8][R24.64] ;  /* 0x0000000818197981 */ /* 0x000ea2000c1e1900 */
[----:B------:R-:W-:Y:S01]  /*0320*/  IMAD.WIDE.U32 R26, R2, 0x4, R18 ;  /* 0x00000004021a7825 */ /* 0x000fe200078e0012 */
[----:B--2---:R-:W-:-:S03]  /*0330*/  IADD3 R28, PT, PT, R28, R25, RZ ;  /* 0x000000191c1c7210 */ /* 0x004fc60007ffe0ff */
[C---:B------:R-:W-:Y:S02]  /*0340*/  IMAD.WIDE.U32 R24, R4.reuse, 0x4, R20 ;  /* 0x0000000404187825 */ /* 0x040fe400078e0014 */
[----:B------:R0:W-:Y:S02]  /*0350*/  STG.E desc[UR8][R26.64], R28 ;  /* 0x0000001c1a007986 */ /* 0x0001e4000c101908 */
[--C-:B0-----:R-:W-:Y:S02]  /*0360*/  IMAD.WIDE.U32 R26, R4, 0x4, R22.reuse ;  /* 0x00000004041a7825 */ /* 0x101fe400078e0016 */
[----:B------:R0:W2:Y:S04]  /*0370*/  LDG.E R28, desc[UR8][R24.64] ;  /* 0x00000008181c7981 */ /* 0x0000a8000c1e1900 */
[----:B------:R-:W2:Y:S01]  /*0380*/  LDG.E R26, desc[UR8][R26.64] ;  /* 0x000000081a1a7981 */ /* 0x000ea2000c1e1900 */
[----:B0-----:R-:W-:Y:S01]  /*0390*/  IMAD.WIDE.U32 R24, R6, 0x4, R22 ;  /* 0x0000000406187825 */ /* 0x001fe200078e0016 */
[----:B--2---:R-:W-:-:S03]  /*03a0*/  IADD3 R28, PT, PT, R26, R28, RZ ;  /* 0x0000001c1a1c7210 */ /* 0x004fc60007ffe0ff */
[----:B------:R-:W-:-:S05]  /*03b0*/  IMAD.WIDE.U32 R26, R4, 0x4, R18 ;  /* 0x00000004041a7825 */ /* 0x000fca00078e0012 */
        /* <DEDUP_REMOVED lines=74> */
[----:B------:R-:W-:-:S04]  /*0860*/  IMAD.WIDE.U32 R26, R13, 0x4, R18 ;  /* 0x000000040d1a7825 */ /* 0x000fc800078e0012 */
[----:B------:R-:W-:-:S04]  /*0870*/  IMAD.WIDE.U32 R22, R15, 0x4, R22 ;  /* 0x000000040f167825 */ /* 0x000fc800078e0016 */
[----:B------:R-:W-:Y:S01]  /*0880*/  IMAD.WIDE.U32 R20, R15, 0x4, R20 ;  /* 0x000000040f147825 */ /* 0x000fe200078e0014 */
[----:B--2---:R-:W-:-:S05]  /*0890*/  IADD3 R28, PT, PT, R28, R25, RZ ;  /* 0x000000191c1c7210 */ /* 0x004fca0007ffe0ff */
[----:B------:R3:W-:Y:S04]  /*08a0*/  STG.E desc[UR8][R26.64], R28 ;  /* 0x0000001c1a007986 */ /* 0x0007e8000c101908 */
[----:B------:R-:W2:Y:S04]  /*08b0*/  LDG.E R22, desc[UR8][R22.64] ;  /* 0x0000000816167981 */ /* 0x000ea8000c1e1900 */
[----:B------:R-:W2:Y:S01]  /*08c0*/  LDG.E R21, desc[UR8][R20.64] ;  /* 0x0000000814157981 */ /* 0x000ea2000c1e1900 */
[----:B------:R-:W-:Y:S01]  /*08d0*/  IMAD.WIDE.U32 R18, R15, 0x4, R18 ;  /* 0x000000040f127825 */ /* 0x000fe200078e0012 */
[----:B------:R-:W-:-:S04]  /*08e0*/  UIADD3 UR6, UPT, UPT, UR6, 0x10, URZ ;  /* 0x0000001006067890 */ /* 0x000fc8000fffe0ff */
[----:B------:R-:W-:Y:S01]  /*08f0*/  UISETP.NE.AND UP0, UPT, UR6, URZ, UPT ;  /* 0x000000ff0600728c */ /* 0x000fe2000bf05270 */
[C---:B------:R-:W-:Y:S02]  /*0900*/  LEA R29, R3.reuse, R29, 0x4 ;  /* 0x0000001d031d7211 */ /* 0x040fe400078e20ff */
[C---:B------:R-:W-:Y:S02]  /*0910*/  LEA R2, R3.reuse, R2, 0x4 ;  /* 0x0000000203027211 */ /* 0x040fe400078e20ff */
[C---:B------:R-:W-:Y:S02]  /*0920*/  LEA R4, R3.reuse, R4, 0x4 ;  /* 0x0000000403047211 */ /* 0x040fe400078e20ff */
[C---:B------:R-:W-:Y:S02]  /*0930*/  LEA R6, R3.reuse, R6, 0x4 ;  /* 0x0000000603067211 */ /* 0x040fe400078e20ff */
[C---:B------:R-:W-:Y:S02]  /*0940*/  LEA R8, R3.reuse, R8, 0x4 ;  /* 0x0000000803087211 */ /* 0x040fe400078e20ff */
[----:B------:R-:W-:-:S02]  /*0950*/  LEA R10, R3, R10, 0x4 ;  /* 0x0000000a030a7211 */ /* 0x000fc400078e20ff */
        /* <DEDUP_REMOVED lines=9> */
[----:B------:R-:W-:Y:S02]  /*09f0*/  LEA R17, R3, R17, 0x4 ;  /* 0x0000001103117211 */ /* 0x000fe400078e20ff */
[----:B--2---:R-:W-:-:S05]  /*0a00*/  IADD3 R21, PT, PT, R22, R21, RZ ;  /* 0x0000001516157210 */ /* 0x004fca0007ffe0ff */
[----:B------:R3:W-:Y:S01]  /*0a10*/  STG.E desc[UR8][R18.64], R21 ;  /* 0x0000001512007986 */ /* 0x0007e2000c101908 */
[----:B------:R-:W-:Y:S05]  /*0a20*/  BRA.U UP0, `(.L_x_1) ;  /* 0xfffffff500e87547 */ /* 0x000fea000b83ffff */
.L_x_0:
[----:B------:R-:W-:-:S06]  /*0a30*/  ULOP3.LUT UP0, UR6, UR5, 0xf, URZ, 0xc0, !UPT ;  /* 0x0000000f05067892 */ /* 0x000fcc000f80c0ff */
[----:B------:R-:W-:-:S13]  /*0a40*/  PLOP3.LUT P0, PT, PT, PT, UP0, 0x80, 0x8 ;  /* 0x000000000008781c */ /* 0x000fda0003f0f008 */
[----:B--2---:R-:W-:Y:S05]  /*0a50*/  @!P0 EXIT ;  /* 0x000000000000894d */ /* 0x004fea0003800000 */
[----:B------:R-:W-:Y:S02]  /*0a60*/  UISETP.GE.U32.AND UP0, UPT, UR6, 0x8, UPT ;  /* 0x000000080600788c */ /* 0x000fe4000bf06070 */
[----:B------:R-:W-:-:S06]  /*0a70*/  ULOP3.LUT UR7, UR5, 0x7, URZ, 0xc0, !UPT ;  /* 0x0000000705077892 */ /* 0x000fcc000f8ec0ff */
[----:B------:R-:W-:Y:S01]  /*0a80*/  ISETP.NE.AND P0, PT, RZ, UR7, PT ;  /* 0x00000007ff007c0c */ /* 0x000fe2000bf05270 */
[----:B------:R-:W-:-:S12]  /*0a90*/  BRA.U !UP0, `(.L_x_2) ;  /* 0x0000000508107547 */ /* 0x000fd8000b800000 */
[----:B------:R-:W2:Y:S01]  /*0aa0*/  LDC.64 R6, c[0x0][0x380] ;  /* 0x0000e000ff067b82 */ /* 0x000ea20000000a00 */
[----:B01----:R-:W-:-:S07]  /*0ab0*/  IMAD R15, R3, UR4, R0 ;  /* 0x00000004030f7c24 */ /* 0x003fce000f8e0200 */
[----:B------:R-:W0:Y:S08]  /*0ac0*/  LDC.64 R4, c[0x0][0x388] ;  /* 0x0000e200ff047b82 */ /* 0x000e300000000a00 */
[----:B------:R-:W1:Y:S01]  /*0ad0*/  LDC.64 R8, c[0x0][0x390] ;  /* 0x0000e400ff087b82 */ /* 0x000e620000000a00 */
[----:B--2---:R-:W-:-:S06]  /*0ae0*/  IMAD.WIDE.U32 R10, R15, 0x4, R6 ;  /* 0x000000040f0a7825 */ /* 0x004fcc00078e0006 */
[----:B------:R-:W2:Y:S01]  /*0af0*/  LDG.E R10, desc[UR8][R10.64] ;  /* 0x000000080a0a7981 */ /* 0x000ea2000c1e1900 */
[----:B0-----:R-:W-:-:S06]  /*0b00*/  IMAD.WIDE.U32 R12, R15, 0x4, R4 ;  /* 0x000000040f0c7825 */ /* 0x001fcc00078e0004 */
[----:B------:R-:W2:Y:S01]  /*0b10*/  LDG.E R13, desc[UR8][R12.64] ;  /* 0x000000080c0d7981 */ /* 0x000ea2000c1e1900 */
[C---:B---3--:R-:W-:Y:S01]  /*0b20*/  IADD3 R21, PT, PT, R15.reuse, R3, RZ ;  /* 0x000000030f157210 */ /* 0x048fe20007ffe0ff */
[----:B-1----:R-:W-:-:S04]  /*0b30*/  IMAD.WIDE.U32 R14, R15, 0x4, R8 ;  /* 0x000000040f0e7825 */ /* 0x002fc800078e0008 */
[----:B------:R-:W-:-:S04]  /*0b40*/  IMAD.WIDE.U32 R16, R21, 0x4, R6 ;  /* 0x0000000415107825 */ /* 0x000fc800078e0006 */
[----:B------:R-:W-:Y:S01]  /*0b50*/  IMAD.WIDE.U32 R18, R21, 0x4, R4 ;  /* 0x0000000415127825 */ /* 0x000fe200078e0004 */
[----:B--2---:R-:W-:-:S05]  /*0b60*/  IADD3 R23, PT, PT, R10, R13, RZ ;  /* 0x0000000d0a177210 */ /* 0x004fca0007ffe0ff */
[----:B------:R0:W-:Y:S04]  /*0b70*/  STG.E desc[UR8][R14.64], R23 ;  /* 0x000000170e007986 */ /* 0x0001e8000c101908 */
[----:B------:R-:W2:Y:S04]  /*0b80*/  LDG.E R16, desc[UR8][R16.64] ;  /* 0x0000000810107981 */ /* 0x000ea8000c1e1900 */
[----:B------:R-:W2:Y:S01]  /*0b90*/  LDG.E R19, desc[UR8][R18.64] ;  /* 0x0000000812137981 */ /* 0x000ea2000c1e1900 */
[C---:B------:R-:W-:Y:S01]  /*0ba0*/  IADD3 R27, PT, PT, R21.reuse, R3, RZ ;  /* 0x00000003151b7210 */ /* 0x040fe20007ffe0ff */
[----:B------:R-:W-:-:S04]  /*0bb0*/  IMAD.WIDE.U32 R10, R21, 0x4, R8 ;  /* 0x00000004150a7825 */ /* 0x000fc800078e0008 */
[----:B------:R-:W-:-:S04]  /*0bc0*/  IMAD.WIDE.U32 R12, R27, 0x4, R6 ;  /* 0x000000041b0c7825 */ /* 0x000fc800078e0006 */
[----:B------:R-:W-:Y:S01]  /*0bd0*/  IMAD.WIDE.U32 R20, R27, 0x4, R4 ;  /* 0x000000041b147825 */ /* 0x000fe200078e0004 */
[----:B--2---:R-:W-:-:S05]  /*0be0*/  IADD3 R25, PT, PT, R16, R19, RZ ;  /* 0x0000001310197210 */ /* 0x004fca0007ffe0ff */
[----:B------:R1:W-:Y:S04]  /*0bf0*/  STG.E desc[UR8][R10.64], R25 ;  /* 0x000000190a007986 */ /* 0x0003e8000c101908 */
[----:B------:R-:W2:Y:S04]  /*0c00*/  LDG.E R12, desc[UR8][R12.64] ;  /* 0x000000080c0c7981 */ /* 0x000ea8000c1e1900 */
[----:B------:R-:W2:Y:S01]  /*0c10*/  LDG.E R21, desc[UR8][R20.64] ;  /* 0x0000000814157981 */ /* 0x000ea2000c1e1900 */
[C---:B------:R-:W-:Y:S01]  /*0c20*/  IADD3 R29, PT, PT, R27.reuse, R3, RZ ;  /* 0x000000031b1d7210 */ /* 0x040fe20007ffe0ff */
[----:B0-----:R-:W-:-:S04]  /*0c30*/  IMAD.WIDE.U32 R14, R27, 0x4, R8 ;  /* 0x000000041b0e7825 */ /* 0x001fc800078e0008 */
[----:B------:R-:W-:-:S04]  /*0c40*/  IMAD.WIDE.U32 R16, R29, 0x4, R6 ;  /* 0x000000041d107825 */ /* 0x000fc800078e0006 */
[----:B------:R-:W-:Y:S01]  /*0c50*/  IMAD.WIDE.U32 R18, R29, 0x4, R4 ;  /* 0x000000041d127825 */ /* 0x000fe200078e0004 */
[----:B--2---:R-:W-:-:S05]  /*0c60*/  IADD3 R23, PT, PT, R12, R21, RZ ;  /* 0x000000150c177210 */ /* 0x004fca0007ffe0ff */
[----:B------:R0:W-:Y:S04]  /*0c70*/  STG.E desc[UR8][R14.64], R23 ;  /* 0x000000170e007986 */ /* 0x0001e8000c101908 */
[----:B------:R-:W2:Y:S04]  /*0c80*/  LDG.E R16, desc[UR8][R16.64] ;  /* 0x0000000810107981 */ /* 0x000ea8000c1e1900 */
[----:B------:R-:W2:Y:S01]  /*0c90*/  LDG.E R19, desc[UR8][R18.64] ;  /* 0x0000000812137981 */ /* 0x000ea2000c1e1900 */
[C---:B------:R-:W-:Y:S01]  /*0ca0*/  IADD3 R27, PT, PT, R29.reuse, R3, RZ ;  /* 0x000000031d1b7210 */ /* 0x040fe20007ffe0ff */
        /* <DEDUP_REMOVED lines=23> */
[C---:B0-----:R-:W-:Y:S01]  /*0e20*/  IADD3 R23, PT, PT, R27.reuse, R3, RZ ;  /* 0x000000031b177210 */ /* 0x041fe20007ffe0ff */
[----:B------:R-:W-:-:S04]  /*0e30*/  IMAD.WIDE.U32 R14, R27, 0x4, R8 ;  /* 0x000000041b0e7825 */ /* 0x000fc800078e0008 */
[----:B------:R-:W-:-:S04]  /*0e40*/  IMAD.WIDE.U32 R6, R23, 0x4, R6 ;  /* 0x0000000417067825 */ /* 0x000fc800078e0006 */
[----:B------:R-:W-:Y:S01]  /*0e50*/  IMAD.WIDE.U32 R4, R23, 0x4, R4 ;  /* 0x0000000417047825 */ /* 0x000fe200078e0004 */
[----:B--2---:R-:W-:-:S05]  /*0e60*/  IADD3 R17, PT, PT, R12, R21, RZ ;  /* 0x000000150c117210 */ /* 0x004fca0007ffe0ff */
[----:B------:R2:W-:Y:S04]  /*0e70*/  STG.E desc[UR8][R14.64], R17 ;  /* 0x000000110e007986 */ /* 0x0005e8000c101908 */
[----:B------:R-:W1:Y:S04]  /*0e80*/  LDG.E R6, desc[UR8][R6.64] ;  /* 0x0000000806067981 */ /* 0x000e68000c1e1900 */
[----:B------:R-:W1:Y:S01]  /*0e90*/  LDG.E R5, desc[UR8][R4.64] ;  /* 0x0000000804057981 */ /* 0x000e62000c1e1900 */
[----:B------:R-:W-:Y:S01]  /*0ea0*/  IMAD.WIDE.U32 R8, R23, 0x4, R8 ;  /* 0x0000000417087825 */ /* 0x000fe200078e0008 */
[----:B------:R-:W-:Y:S01]  /*0eb0*/  UIADD3 UR4, UPT, UPT, UR4, 0x8, URZ ;  /* 0x0000000804047890 */ /* 0x000fe2000fffe0ff */
[----:B-1----:R-:W-:-:S05]  /*0ec0*/  IADD3 R11, PT, PT, R6, R5, RZ ;  /* 0x00000005060b7210 */ /* 0x002fca0007ffe0ff */
[----:B------:R2:W-:Y:S06]  /*0ed0*/  STG.E desc[UR8][R8.64], R11 ;  /* 0x0000000b08007986 */ /* 0x0005ec000c101908 */
.L_x_2:
[----:B------:R-:W-:Y:S05]  /*0ee0*/  @!P0 EXIT ;  /* 0x000000000000894d */ /* 0x000fea0003800000 */
[----:B------:R-:W-:Y:S02]  /*0ef0*/  UISETP.GE.U32.AND UP0, UPT, UR7, 0x4, UPT ;  /* 0x000000040700788c */ /* 0x000fe4000bf06070 */
[----:B------:R-:W-:-:S06]  /*0f00*/  ULOP3.LUT UR5, UR5, 0x3, URZ, 0xc0, !UPT ;  /* 0x0000000305057892 */ /* 0x000fcc000f8ec0ff */
[----:B------:R-:W-:Y:S01]  /*0f10*/  ISETP.NE.AND P0, PT, RZ, UR5, PT ;  /* 0x00000005ff007c0c */ /* 0x000fe2000bf05270 */
[----:B------:R-:W-:-:S12]  /*0f20*/  BRA.U !UP0, `(.L_x_3) ;  /* 0x0000000108907547 */ /* 0x000fd8000b800000 */
[----:B------:R-:W4:Y:S01]  /*0f30*/  LDC.64 R6, c[0x0][0x380] ;  /* 0x0000e000ff067b82 */ /* 0x000f220000000a00 */
[----:B012---:R-:W-:-:S07]  /*0f40*/  IMAD R15, R3, UR4, R0 ;  /* 0x00000004030f7c24 */ /* 0x007fce000f8e0200 */
[----:B------:R-:W0:Y:S08]  /*0f50*/  LDC.64 R4, c[0x0][0x388] ;  /* 0x0000e200ff047b82 */ /* 0x000e300000000a00 */
[----:B------:R-:W1:Y:S01]  /*0f60*/  LDC.64 R8, c[0x0][0x390] ;  /* 0x0000e400ff087b82 */ /* 0x000e620000000a00 */
[----:B----4-:R-:W-:-:S06]  /*0f70*/  IMAD.WIDE.U32 R10, R15, 0x4, R6 ;  /* 0x000000040f0a7825 */ /* 0x010fcc00078e0006 */
        /* <DEDUP_REMOVED lines=31> */
.L_x_3:
[----:B------:R-:W-:Y:S05]  /*1170*/  @!P0 EXIT ;  /* 0x000000000000894d */ /* 0x000fea0003800000 */
[----:B--2-4-:R-:W2:Y:S01]  /*1180*/  LDC.64 R14, c[0x0][0x390] ;  /* 0x0000e400ff0e7b82 */ /* 0x014ea20000000a00 */
[----:B01----:R-:W-:Y:S01]  /*1190*/  IMAD R17, R3, UR4, R0 ;  /* 0x0000000403117c24 */ /* 0x003fe2000f8e0200 */
[----:B------:R-:W-:-:S06]  /*11a0*/  UIADD3 UR5, UPT, UPT, -UR5, URZ, URZ ;  /* 0x000000ff05057290 */ /* 0x000fcc000fffe1ff */
[----:B------:R-:W0:Y:S08]  /*11b0*/  LDC.64 R10, c[0x0][0x380] ;  /* 0x0000e000ff0a7b82 */ /* 0x000e300000000a00 */
[----:B------:R-:W1:Y:S02]  /*11c0*/  LDC.64 R12, c[0x0][0x388] ;  /* 0x0000e200ff0c7b82 */ /* 0x000e640000000a00 */
.L_x_4:
[----:B0-----:R-:W-:-:S04]  /*11d0*/  IMAD.WIDE.U32 R4, R17, 0x4, R10 ;  /* 0x0000000411047825 */ /* 0x001fc800078e000a */
[C---:B-1----:R-:W-:Y:S02]  /*11e0*/  IMAD.WIDE.U32 R6, R17.reuse, 0x4, R12 ;  /* 0x0000000411067825 */ /* 0x042fe400078e000c */
[----:B------:R-:W3:Y:S04]  /*11f0*/  LDG.E R4, desc[UR8][R4.64] ;  /* 0x0000000804047981 */ /* 0x000ee8000c1e1900 */
[----:B------:R-:W3:Y:S01]  /*1200*/  LDG.E R7, desc[UR8][R6.64] ;  /* 0x0000000806077981 */ /* 0x000ee2000c1e1900 */
[----:B--2-4-:R-:W-:Y:S01]  /*1210*/  IMAD.WIDE.U32 R8, R17, 0x4, R14 ;  /* 0x0000000411087825 */ /* 0x014fe200078e000e */
[----:B------:R-:W-:Y:S01]  /*1220*/  UIADD3 UR5, UPT, UPT, UR5, 0x1, URZ ;  /* 0x0000000105057890 */ /* 0x000fe2000fffe0ff */
[----:B------:R-:W-:-:S03]  /*1230*/  IADD3 R17, PT, PT, R3, R17, RZ ;  /* 0x0000001103117210 */ /* 0x000fc60007ffe0ff */
[----:B------:R-:W-:Y:S01]  /*1240*/  UISETP.NE.AND UP0, UPT, UR5, URZ, UPT ;  /* 0x000000ff0500728c */ /* 0x000fe2000bf05270 */
[----:B---3--:R-:W-:-:S05]  /*1250*/  IADD3 R19, PT, PT, R4, R7, RZ ;  /* 0x0000000704137210 */ /* 0x008fca0007ffe0ff */
[----:B------:R4:W-:Y:S03]  /*1260*/  STG.E desc[UR8][R8.64], R19 ;  /* 0x0000001308007986 */ /* 0x0009e6000c101908 */
[----:B------:R-:W-:Y:S05]  /*1270*/  BRA.U UP0, `(.L_x_4) ;  /* 0xfffffffd00d47547 */ /* 0x000fea000b83ffff */
[----:B------:R-:W-:Y:S05]  /*1280*/  EXIT ;  /* 0x000000000000794d */ /* 0x000fea0003800000 */
.L_x_5:
[----:B------:R-:W-:-:S00]  /*1290*/  BRA `(.L_x_5) ;  /* 0xfffffffc00fc7947 */ /* 0x000fc0000383ffff */
[----:B------:R-:W-:-:S00]  /*12a0*/  NOP ;  /* 0x0000000000007918 */ /* 0x000fc00000000000 */
        /* <DEDUP_REMOVED lines=13> */
.L_x_6:


//--------------------- .nv.shared.reserved.0     --------------------------
	.section	.nv.shared.reserved.0,"aw",@nobits
	.weak		__nv_reservedSMEM_offset_0_alias
	.size		__nv_reservedSMEM_offset_0_alias, 0, 64
	.other		__nv_reservedSMEM_offset_0_alias,@"STO_CUDA_RESERVED_SHARED STV_DEFAULT"
__nv_reservedSMEM_offset_0_alias:
	.zero		0
	.zero		64


//--------------------- .nv.constant0._Z4add3PiS_S_i --------------------------
	.section	.nv.constant0._Z4add3PiS_S_i,"a",@progbits
	.sectionflags	@""
	.align	4
.nv.constant0._Z4add3PiS_S_i:
	.zero		924


//--------------------- SYMBOLS --------------------------

	.type		.nv.reservedSmem.offset0,@object
	.size		.nv.reservedSmem.offset0,0x4
